//
// Generated by NVIDIA NVVM Compiler
//
// Compiler Build ID: CL-36424714
// Cuda compilation tools, release 13.0, V13.0.88
// Based on NVVM 20.0.0
//

.version 9.0
.target sm_100
.address_size 64

	// .globl	_Z17sumArraysOnDevicePfS_S_

.visible .entry _Z17sumArraysOnDevicePfS_S_(
	.param .u64 .ptr .align 1 _Z17sumArraysOnDevicePfS_S__param_0,
	.param .u64 .ptr .align 1 _Z17sumArraysOnDevicePfS_S__param_1,
	.param .u64 .ptr .align 1 _Z17sumArraysOnDevicePfS_S__param_2
)
{
	.reg .b32 	%r<5>;
	.reg .b32 	%f<4>;
	.reg .b64 	%rd<11>;

	ld.param.u64 	%rd1, [_Z17sumArraysOnDevicePfS_S__param_0];
	ld.param.u64 	%rd2, [_Z17sumArraysOnDevicePfS_S__param_1];
	ld.param.u64 	%rd3, [_Z17sumArraysOnDevicePfS_S__param_2];
	cvta.to.global.u64 	%rd4, %rd3;
	cvta.to.global.u64 	%rd5, %rd2;
	cvta.to.global.u64 	%rd6, %rd1;
	mov.u32 	%r1, %ctaid.x;
	mov.u32 	%r2, %ntid.x;
	mov.u32 	%r3, %tid.x;
	mad.lo.s32 	%r4, %r1, %r2, %r3;
	mul.wide.s32 	%rd7, %r4, 4;
	add.s64 	%rd8, %rd6, %rd7;
	ld.global.f32 	%f1, [%rd8];
	add.s64 	%rd9, %rd5, %rd7;
	ld.global.f32 	%f2, [%rd9];
	add.f32 	%f3, %f1, %f2;
	add.s64 	%rd10, %rd4, %rd7;
	st.global.f32 	[%rd10], %f3;
	ret;

}


// ===== COMPILED SASS (sm_100) =====

	.target	sm_100

	.elftype	@"ET_EXEC"


//--------------------- .note.nv.tkinfo           --------------------------
	.section	.note.nv.tkinfo,"",@"SHT_NOTE"
	.sectionflags	@"SHF_NOTE_NV_TKINFO"
	.tkinfo
        /*0018*/ 	.word	0x00000002
        /*0030*/ 	.string	""
        /*0030*/ 	.string	"ptxas"
        /*0030*/ 	.string	"Cuda compilation tools, release 13.0, V13.0.88"
        /*0030*/ 	.string	"Build cuda_13.0.r13.0/compiler.36424714_0"
        /*0030*/ 	.string	"-arch sm_100 -m 64 "



//--------------------- .note.nv.cuinfo           --------------------------
	.section	.note.nv.cuinfo,"",@"SHT_NOTE"
	.sectionflags	@"SHF_NOTE_NV_CUINFO"
        /*0018*/ 	.short	0x0002
        /*001a*/ 	.short	0x0064
        /*001c*/ 	.short	0x0082
	.zero		2


//--------------------- .nv.info                  --------------------------
	.section	.nv.info,"",@"SHT_CUDA_INFO"
	.align	4


	//----- nvinfo : EIATTR_REGCOUNT
	.align		4
        /*0000*/ 	.byte	0x04, 0x2f
        /*0002*/ 	.short	(.L_1 - .L_0)
	.align		4
.L_0:
        /*0004*/ 	.word	index@(_Z17sumArraysOnDevicePfS_S_)
        /*0008*/ 	.word	0x0000000c


	//----- nvinfo : EIATTR_FRAME_SIZE
	.align		4
.L_1:
        /*000c*/ 	.byte	0x04, 0x11
        /*000e*/ 	.short	(.L_3 - .L_2)
	.align		4
.L_2:
        /*0010*/ 	.word	index@(_Z17sumArraysOnDevicePfS_S_)
        /*0014*/ 	.word	0x00000000


	//----- nvinfo : EIATTR_MIN_STACK_SIZE
	.align		4
.L_3:
        /*0018*/ 	.byte	0x04, 0x12
        /*001a*/ 	.short	(.L_5 - .L_4)
	.align		4
.L_4:
        /*001c*/ 	.word	index@(_Z17sumArraysOnDevicePfS_S_)
        /*0020*/ 	.word	0x00000000
.L_5:


//--------------------- .nv.compat                --------------------------
	.section	.nv.compat,"",@"SHT_CUDA_COMPAT_INFO"
	.align	4
        /*0000*/ 	.byte	0x02, 0x09, 0x00, 0x00, 0x02, 0x02, 0x01, 0x00, 0x02, 0x05, 0x05, 0x00, 0x03, 0x07, 0x01, 0x01
        /*0010*/ 	.byte	0x02, 0x03, 0x00, 0x00, 0x02, 0x06, 0x01, 0x00, 0x04, 0x0b, 0x08, 0x00, 0x09, 0x00, 0x00, 0x00
        /*0020*/ 	.byte	0x00, 0x00, 0x00, 0x00


//--------------------- .nv.info._Z17sumArraysOnDevicePfS_S_ --------------------------
	.section	.nv.info._Z17sumArraysOnDevicePfS_S_,"",@"SHT_CUDA_INFO"
	.sectionflags	@""
	.align	4


	//----- nvinfo : EIATTR_CUDA_API_VERSION
	.align		4
        /*0000*/ 	.byte	0x04, 0x37
        /*0002*/ 	.short	(.L_7 - .L_6)
.L_6:
        /*0004*/ 	.word	0x00000082


	//----- nvinfo : EIATTR_KPARAM_INFO
	.align		4
.L_7:
        /*0008*/ 	.byte	0x04, 0x17
        /*000a*/ 	.short	(.L_9 - .L_8)
.L_8:
        /*000c*/ 	.word	0x00000000
        /*0010*/ 	.short	0x0002
        /*0012*/ 	.short	0x0010
        /*0014*/ 	.byte	0x00, 0xf5, 0x21, 0x00


	//----- nvinfo : EIATTR_KPARAM_INFO
	.align		4
.L_9:
        /*0018*/ 	.byte	0x04, 0x17
        /*001a*/ 	.short	(.L_11 - .L_10)
.L_10:
        /*001c*/ 	.word	0x00000000
        /*0020*/ 	.short	0x0001
        /*0022*/ 	.short	0x0008
        /*0024*/ 	.byte	0x00, 0xf5, 0x21, 0x00


	//----- nvinfo : EIATTR_KPARAM_INFO
	.align		4
.L_11:
        /*0028*/ 	.byte	0x04, 0x17
        /*002a*/ 	.short	(.L_13 - .L_12)
.L_12:
        /*002c*/ 	.word	0x00000000
        /*0030*/ 	.short	0x0000
        /*0032*/ 	.short	0x0000
        /*0034*/ 	.byte	0x00, 0xf5, 0x21, 0x00


	//----- nvinfo : EIATTR_SPARSE_MMA_MASK
	.align		4
.L_13:
        /*0038*/ 	.byte	0x03, 0x50
        /*003a*/ 	.short	0x0000


	//----- nvinfo : EIATTR_MAXREG_COUNT
	.align		4
        /*003c*/ 	.byte	0x03, 0x1b
        /*003e*/ 	.short	0x00ff


	//----- nvinfo : EIATTR_MERCURY_ISA_VERSION
	.align		4
        /*0040*/ 	.byte	0x03, 0x5f
        /*0042*/ 	.short	0x0101


	//----- nvinfo : EIATTR_VRC_CTA_INIT_COUNT
	.align		4
        /*0044*/ 	.byte	0x02, 0x4a
	.zero		1
	.zero		1


	//----- nvinfo : EIATTR_EXIT_INSTR_OFFSETS
	.align		4
        /*0048*/ 	.byte	0x04, 0x1c
        /*004a*/ 	.short	(.L_15 - .L_14)


	//   ....[0]....
.L_14:
        /*004c*/ 	.word	0x00000100


	//----- nvinfo : EIATTR_CBANK_PARAM_SIZE
	.align		4
.L_15:
        /*0050*/ 	.byte	0x03, 0x19
        /*0052*/ 	.short	0x0018


	//----- nvinfo : EIATTR_PARAM_CBANK
	.align		4
        /*0054*/ 	.byte	0x04, 0x0a
        /*0056*/ 	.short	(.L_17 - .L_16)
	.align		4
.L_16:
        /*0058*/ 	.word	index@(.nv.constant0._Z17sumArraysOnDevicePfS_S_)
        /*005c*/ 	.short	0x0380
        /*005e*/ 	.short	0x0018


	//----- nvinfo : EIATTR_SW_WAR
	.align		4
.L_17:
        /*0060*/ 	.byte	0x04, 0x36
        /*0062*/ 	.short	(.L_19 - .L_18)
.L_18:
        /*0064*/ 	.word	0x00000008
.L_19:


//--------------------- .nv.callgraph             --------------------------
	.section	.nv.callgraph,"",@"SHT_CUDA_CALLGRAPH"
	.align	4
	.sectionentsize	8
	.align		4
        /*0000*/ 	.word	0x00000000
	.align		4
        /*0004*/ 	.word	0xffffffff
	.align		4
        /*0008*/ 	.word	0x00000000
	.align		4
        /*000c*/ 	.word	0xfffffffe
	.align		4
        /*0010*/ 	.word	0x00000000
	.align		4
        /*0014*/ 	.word	0xfffffffd
	.align		4
        /*0018*/ 	.word	0x00000000
	.align		4
        /*001c*/ 	.word	0xfffffffc


//--------------------- .text._Z17sumArraysOnDevicePfS_S_ --------------------------
	.section	.text._Z17sumArraysOnDevicePfS_S_,"ax",@progbits
	.align	128
        .global         _Z17sumArraysOnDevicePfS_S_
        .type           _Z17sumArraysOnDevicePfS_S_,@function
        .size           _Z17sumArraysOnDevicePfS_S_,(.L_x_1 - _Z17sumArraysOnDevicePfS_S_)
        .other          _Z17sumArraysOnDevicePfS_S_,@"STO_CUDA_ENTRY STV_DEFAULT"
_Z17sumArraysOnDevicePfS_S_:
.text._Z17sumArraysOnDevicePfS_S_:
[----:B------:R-:W-:Y:S01]  /*0000*/  LDC R1, c[0x0][0x37c] ;  /* 0x0000df00ff017b82 */ /* 0x000fe20000000800 */
[----:B------:R-:W0:Y:S07]  /*0010*/  S2R R0, SR_TID.X ;  /* 0x0000000000007919 */ /* 0x000e2e0000002100 */
[----:B------:R-:W0:Y:S01]  /*0020*/  S2UR UR6, SR_CTAID.X ;  /* 0x00000000000679c3 */ /* 0x000e220000002500 */
[----:B------:R-:W1:Y:S07]  /*0030*/  LDCU.64 UR4, c[0x0][0x358] ;  /* 0x00006b00ff0477ac */ /* 0x000e6e0008000a00 */
[----:B------:R-:W0:Y:S08]  /*0040*/  LDC R9, c[0x0][0x360] ;  /* 0x0000d800ff097b82 */ /* 0x000e300000000800 */
[----:B------:R-:W2:Y:S08]  /*0050*/  LDC.64 R2, c[0x0][0x380] ;  /* 0x0000e000ff027b82 */ /* 0x000eb00000000a00 */
[----:B------:R-:W3:Y:S01]  /*0060*/  LDC.64 R4, c[0x0][0x388] ;  /* 0x0000e200ff047b82 */ /* 0x000ee20000000a00 */
[----:B0-----:R-:W-:-:S07]  /*0070*/  IMAD R9, R9, UR6, R0 ;  /* 0x0000000609097c24 */ /* 0x001fce000f8e0200 */
[----:B------:R-:W0:Y:S01]  /*0080*/  LDC.64 R6, c[0x0][0x390] ;  /* 0x0000e400ff067b82 */ /* 0x000e220000000a00 */
[----:B--2---:R-:W-:-:S06]  /*0090*/  IMAD.WIDE R2, R9, 0x4, R2 ;  /* 0x0000000409027825 */ /* 0x004fcc00078e0202 */
[----:B-1----:R-:W2:Y:S01]  /*00a0*/  LDG.E R2, desc[UR4][R2.64] ;  /* 0x0000000402027981 */ /* 0x002ea2000c1e1900 */
[----:B---3--:R-:W-:-:S06]  /*00b0*/  IMAD.WIDE R4, R9, 0x4, R4 ;  /* 0x0000000409047825 */ /* 0x008fcc00078e0204 */
[----:B------:R-:W2:Y:S01]  /*00c0*/  LDG.E R5, desc[UR4][R4.64] ;  /* 0x0000000404057981 */ /* 0x000ea2000c1e1900 */
[----:B0-----:R-:W-:-:S04]  /*00d0*/  IMAD.WIDE R6, R9, 0x4, R6 ;  /* 0x0000000409067825 */ /* 0x001fc800078e0206 */
[----:B--2---:R-:W-:-:S05]  /*00e0*/  FADD R9, R2, R5 ;  /* 0x0000000502097221 */ /* 0x004fca0000000000 */
[----:B------:R-:W-:Y:S01]  /*00f0*/  STG.E desc[UR4][R6.64], R9 ;  /* 0x0000000906007986 */ /* 0x000fe2000c101904 */
[----:B------:R-:W-:Y:S05]  /*0100*/  EXIT ;  /* 0x000000000000794d */ /* 0x000fea0003800000 */
.L_x_0:
[----:B------:R-:W-:-:S00]  /*0110*/  BRA `(.L_x_0) ;  /* 0xfffffffc00fc7947 */ /* 0x000fc0000383ffff */
[----:B------:R-:W-:-:S00]  /*0120*/  NOP ;  /* 0x0000000000007918 */ /* 0x000fc00000000000 */
        /* <DEDUP_REMOVED lines=13> */
.L_x_1:


//--------------------- .nv.shared.reserved.0     --------------------------
	.section	.nv.shared.reserved.0,"aw",@nobits
	.weak		__nv_reservedSMEM_offset_0_alias
	.size		__nv_reservedSMEM_offset_0_alias, 0, 64
	.other		__nv_reservedSMEM_offset_0_alias,@"STO_CUDA_RESERVED_SHARED STV_DEFAULT"
__nv_reservedSMEM_offset_0_alias:
	.zero		0
	.zero		64


//--------------------- .nv.constant0._Z17sumArraysOnDevicePfS_S_ --------------------------
	.section	.nv.constant0._Z17sumArraysOnDevicePfS_S_,"a",@progbits
	.sectionflags	@""
	.align	4
.nv.constant0._Z17sumArraysOnDevicePfS_S_:
	.zero		920


//--------------------- SYMBOLS --------------------------

	.type		.nv.reservedSmem.offset0,@object
	.size		.nv.reservedSmem.offset0,0x4
